//
// Generated by NVIDIA NVVM Compiler
//
// Compiler Build ID: CL-36424714
// Cuda compilation tools, release 13.0, V13.0.88
// Based on NVVM 20.0.0
//

.version 9.0
.target sm_100
.address_size 64

	// .globl	_Z16matrixMultKernelPfS_S_i
// _ZZ16matrixMultKernelPfS_S_iE4Ashm has been demoted
// _ZZ16matrixMultKernelPfS_S_iE4Bshm has been demoted

.visible .entry _Z16matrixMultKernelPfS_S_i(
	.param .u64 .ptr .align 1 _Z16matrixMultKernelPfS_S_i_param_0,
	.param .u64 .ptr .align 1 _Z16matrixMultKernelPfS_S_i_param_1,
	.param .u64 .ptr .align 1 _Z16matrixMultKernelPfS_S_i_param_2,
	.param .u32 _Z16matrixMultKernelPfS_S_i_param_3
)
{
	.reg .pred 	%p<8>;
	.reg .b32 	%r<150>;
	.reg .b32 	%f<19>;
	.reg .b64 	%rd<37>;
	// demoted variable
	.shared .align 4 .b8 _ZZ16matrixMultKernelPfS_S_iE4Ashm[24];
	// demoted variable
	.shared .align 4 .b8 _ZZ16matrixMultKernelPfS_S_iE4Bshm[24];
	ld.param.u64 	%rd4, [_Z16matrixMultKernelPfS_S_i_param_0];
	ld.param.u64 	%rd5, [_Z16matrixMultKernelPfS_S_i_param_1];
	ld.param.u64 	%rd3, [_Z16matrixMultKernelPfS_S_i_param_2];
	ld.param.u32 	%r44, [_Z16matrixMultKernelPfS_S_i_param_3];
	cvta.to.global.u64 	%rd1, %rd5;
	cvta.to.global.u64 	%rd2, %rd4;
	mov.u32 	%r45, %ctaid.y;
	shl.b32 	%r46, %r45, 1;
	mov.u32 	%r1, %tid.y;
	add.s32 	%r2, %r46, %r1;
	mov.u32 	%r47, %ctaid.x;
	shl.b32 	%r3, %r47, 1;
	mov.u32 	%r4, %tid.x;
	add.s32 	%r5, %r3, %r4;
	shr.u32 	%r48, %r44, 31;
	add.s32 	%r49, %r44, %r48;
	shr.s32 	%r6, %r49, 1;
	setp.lt.s32 	%p1, %r44, 2;
	mov.f32 	%f18, 0f00000000;
	@%p1 bra 	$L__BB0_10;
	mad.lo.s32 	%r7, %r44, %r2, %r4;
	mul.lo.s32 	%r52, %r1, 12;
	mov.u32 	%r53, _ZZ16matrixMultKernelPfS_S_iE4Ashm;
	add.s32 	%r8, %r53, %r52;
	shl.b32 	%r54, %r4, 2;
	add.s32 	%r9, %r8, %r54;
	mov.u32 	%r55, _ZZ16matrixMultKernelPfS_S_iE4Bshm;
	add.s32 	%r11, %r55, %r54;
	add.s32 	%r10, %r11, %r52;
	add.s32 	%r56, %r6, -1;
	and.b32  	%r12, %r6, 3;
	setp.lt.u32 	%p2, %r56, 3;
	mov.b32 	%r147, 0;
	mov.u32 	%r143, %r147;
	@%p2 bra 	$L__BB0_4;
	and.b32  	%r147, %r6, 1073741820;
	neg.s32 	%r141, %r147;
	add.s32 	%r58, %r1, 6;
	mad.lo.s32 	%r59, %r44, %r58, %r4;
	add.s32 	%r139, %r59, %r3;
	shl.b32 	%r16, %r44, 3;
	add.s32 	%r60, %r1, 4;
	mad.lo.s32 	%r61, %r44, %r60, %r4;
	add.s32 	%r138, %r61, %r3;
	add.s32 	%r62, %r1, 2;
	mad.lo.s32 	%r63, %r44, %r62, %r4;
	add.s32 	%r137, %r63, %r3;
	mad.lo.s32 	%r64, %r1, %r44, %r4;
	add.s32 	%r136, %r64, %r3;
	mov.b32 	%r143, 0;
	mov.u32 	%r140, %r7;
$L__BB0_3:
	.pragma "nounroll";
	mul.wide.u32 	%rd6, %r140, 4;
	add.s64 	%rd7, %rd2, %rd6;
	ld.global.f32 	%f4, [%rd7];
	cvt.rzi.s32.f32 	%r65, %f4;
	st.shared.u32 	[%r9], %r65;
	mul.wide.u32 	%rd8, %r136, 4;
	add.s64 	%rd9, %rd1, %rd8;
	ld.global.f32 	%f5, [%rd9];
	cvt.rzi.s32.f32 	%r66, %f5;
	st.shared.u32 	[%r10], %r66;
	bar.sync 	0;
	ld.shared.u32 	%r67, [%r8];
	ld.shared.u32 	%r68, [%r11];
	mad.lo.s32 	%r69, %r68, %r67, %r143;
	ld.shared.u32 	%r70, [%r8+4];
	ld.shared.u32 	%r71, [%r11+12];
	mad.lo.s32 	%r72, %r71, %r70, %r69;
	bar.sync 	0;
	add.s32 	%r73, %r140, 2;
	mul.wide.u32 	%rd10, %r73, 4;
	add.s64 	%rd11, %rd2, %rd10;
	ld.global.f32 	%f6, [%rd11];
	cvt.rzi.s32.f32 	%r74, %f6;
	st.shared.u32 	[%r9], %r74;
	mul.wide.u32 	%rd12, %r137, 4;
	add.s64 	%rd13, %rd1, %rd12;
	ld.global.f32 	%f7, [%rd13];
	cvt.rzi.s32.f32 	%r75, %f7;
	st.shared.u32 	[%r10], %r75;
	bar.sync 	0;
	ld.shared.u32 	%r76, [%r8];
	ld.shared.u32 	%r77, [%r11];
	mad.lo.s32 	%r78, %r77, %r76, %r72;
	ld.shared.u32 	%r79, [%r8+4];
	ld.shared.u32 	%r80, [%r11+12];
	mad.lo.s32 	%r81, %r80, %r79, %r78;
	bar.sync 	0;
	add.s32 	%r82, %r140, 4;
	mul.wide.u32 	%rd14, %r82, 4;
	add.s64 	%rd15, %rd2, %rd14;
	ld.global.f32 	%f8, [%rd15];
	cvt.rzi.s32.f32 	%r83, %f8;
	st.shared.u32 	[%r9], %r83;
	mul.wide.u32 	%rd16, %r138, 4;
	add.s64 	%rd17, %rd1, %rd16;
	ld.global.f32 	%f9, [%rd17];
	cvt.rzi.s32.f32 	%r84, %f9;
	st.shared.u32 	[%r10], %r84;
	bar.sync 	0;
	ld.shared.u32 	%r85, [%r8];
	ld.shared.u32 	%r86, [%r11];
	mad.lo.s32 	%r87, %r86, %r85, %r81;
	ld.shared.u32 	%r88, [%r8+4];
	ld.shared.u32 	%r89, [%r11+12];
	mad.lo.s32 	%r90, %r89, %r88, %r87;
	bar.sync 	0;
	add.s32 	%r91, %r140, 6;
	mul.wide.u32 	%rd18, %r91, 4;
	add.s64 	%rd19, %rd2, %rd18;
	ld.global.f32 	%f10, [%rd19];
	cvt.rzi.s32.f32 	%r92, %f10;
	st.shared.u32 	[%r9], %r92;
	mul.wide.u32 	%rd20, %r139, 4;
	add.s64 	%rd21, %rd1, %rd20;
	ld.global.f32 	%f11, [%rd21];
	cvt.rzi.s32.f32 	%r93, %f11;
	st.shared.u32 	[%r10], %r93;
	bar.sync 	0;
	ld.shared.u32 	%r94, [%r8];
	ld.shared.u32 	%r95, [%r11];
	mad.lo.s32 	%r96, %r95, %r94, %r90;
	ld.shared.u32 	%r97, [%r8+4];
	ld.shared.u32 	%r98, [%r11+12];
	mad.lo.s32 	%r143, %r98, %r97, %r96;
	bar.sync 	0;
	add.s32 	%r141, %r141, 4;
	add.s32 	%r140, %r140, 8;
	add.s32 	%r139, %r139, %r16;
	add.s32 	%r138, %r138, %r16;
	add.s32 	%r137, %r137, %r16;
	add.s32 	%r136, %r136, %r16;
	setp.ne.s32 	%p3, %r141, 0;
	@%p3 bra 	$L__BB0_3;
$L__BB0_4:
	setp.eq.s32 	%p4, %r12, 0;
	@%p4 bra 	$L__BB0_9;
	setp.eq.s32 	%p5, %r12, 1;
	@%p5 bra 	$L__BB0_7;
	shl.b32 	%r100, %r147, 1;
	add.s32 	%r101, %r7, %r100;
	mul.wide.u32 	%rd22, %r101, 4;
	add.s64 	%rd23, %rd2, %rd22;
	ld.global.f32 	%f12, [%rd23];
	cvt.rzi.s32.f32 	%r102, %f12;
	st.shared.u32 	[%r9], %r102;
	add.s32 	%r103, %r100, %r1;
	mad.lo.s32 	%r104, %r103, %r44, %r5;
	mul.wide.u32 	%rd24, %r104, 4;
	add.s64 	%rd25, %rd1, %rd24;
	ld.global.f32 	%f13, [%rd25];
	cvt.rzi.s32.f32 	%r105, %f13;
	st.shared.u32 	[%r10], %r105;
	bar.sync 	0;
	ld.shared.u32 	%r106, [%r8];
	ld.shared.u32 	%r107, [%r11];
	mad.lo.s32 	%r108, %r107, %r106, %r143;
	ld.shared.u32 	%r109, [%r8+4];
	ld.shared.u32 	%r110, [%r11+12];
	mad.lo.s32 	%r111, %r110, %r109, %r108;
	bar.sync 	0;
	add.s32 	%r112, %r101, 2;
	mul.wide.u32 	%rd26, %r112, 4;
	add.s64 	%rd27, %rd2, %rd26;
	ld.global.f32 	%f14, [%rd27];
	cvt.rzi.s32.f32 	%r113, %f14;
	st.shared.u32 	[%r9], %r113;
	add.s32 	%r114, %r103, 2;
	mad.lo.s32 	%r115, %r114, %r44, %r5;
	mul.wide.u32 	%rd28, %r115, 4;
	add.s64 	%rd29, %rd1, %rd28;
	ld.global.f32 	%f15, [%rd29];
	cvt.rzi.s32.f32 	%r116, %f15;
	st.shared.u32 	[%r10], %r116;
	bar.sync 	0;
	ld.shared.u32 	%r117, [%r8];
	ld.shared.u32 	%r118, [%r11];
	mad.lo.s32 	%r119, %r118, %r117, %r111;
	ld.shared.u32 	%r120, [%r8+4];
	ld.shared.u32 	%r121, [%r11+12];
	mad.lo.s32 	%r143, %r121, %r120, %r119;
	bar.sync 	0;
	sub.s32 	%r122, %r100, %r147;
	add.s32 	%r147, %r122, 2;
$L__BB0_7:
	and.b32  	%r123, %r6, 1;
	setp.eq.b32 	%p6, %r123, 1;
	not.pred 	%p7, %p6;
	@%p7 bra 	$L__BB0_9;
	shl.b32 	%r124, %r147, 1;
	add.s32 	%r125, %r7, %r124;
	mul.wide.u32 	%rd30, %r125, 4;
	add.s64 	%rd31, %rd2, %rd30;
	ld.global.f32 	%f16, [%rd31];
	cvt.rzi.s32.f32 	%r126, %f16;
	st.shared.u32 	[%r9], %r126;
	add.s32 	%r127, %r124, %r1;
	mad.lo.s32 	%r128, %r127, %r44, %r5;
	mul.wide.u32 	%rd32, %r128, 4;
	add.s64 	%rd33, %rd1, %rd32;
	ld.global.f32 	%f17, [%rd33];
	cvt.rzi.s32.f32 	%r129, %f17;
	st.shared.u32 	[%r10], %r129;
	bar.sync 	0;
	ld.shared.u32 	%r130, [%r8];
	ld.shared.u32 	%r131, [%r11];
	mad.lo.s32 	%r132, %r131, %r130, %r143;
	ld.shared.u32 	%r133, [%r8+4];
	ld.shared.u32 	%r134, [%r11+12];
	mad.lo.s32 	%r143, %r134, %r133, %r132;
	bar.sync 	0;
$L__BB0_9:
	cvt.rn.f32.s32 	%f18, %r143;
$L__BB0_10:
	cvta.to.global.u64 	%rd34, %rd3;
	mad.lo.s32 	%r135, %r44, %r2, %r5;
	mul.wide.s32 	%rd35, %r135, 4;
	add.s64 	%rd36, %rd34, %rd35;
	st.global.f32 	[%rd36], %f18;
	ret;

}


// ===== COMPILED SASS (sm_100) =====

	.target	sm_100

	.elftype	@"ET_EXEC"


//--------------------- .note.nv.tkinfo           --------------------------
	.section	.note.nv.tkinfo,"",@"SHT_NOTE"
	.sectionflags	@"SHF_NOTE_NV_TKINFO"
	.tkinfo
        /*0018*/ 	.word	0x00000002
        /*0030*/ 	.string	""
        /*0030*/ 	.string	"ptxas"
        /*0030*/ 	.string	"Cuda compilation tools, release 13.0, V13.0.88"
        /*0030*/ 	.string	"Build cuda_13.0.r13.0/compiler.36424714_0"
        /*0030*/ 	.string	"-arch sm_100 -m 64 "



//--------------------- .note.nv.cuinfo           --------------------------
	.section	.note.nv.cuinfo,"",@"SHT_NOTE"
	.sectionflags	@"SHF_NOTE_NV_CUINFO"
        /*0018*/ 	.short	0x0002
        /*001a*/ 	.short	0x0064
        /*001c*/ 	.short	0x0082
	.zero		2


//--------------------- .nv.info                  --------------------------
	.section	.nv.info,"",@"SHT_CUDA_INFO"
	.align	4


	//----- nvinfo : EIATTR_REGCOUNT
	.align		4
        /*0000*/ 	.byte	0x04, 0x2f
        /*0002*/ 	.short	(.L_1 - .L_0)
	.align		4
.L_0:
        /*0004*/ 	.word	index@(_Z16matrixMultKernelPfS_S_i)
        /*0008*/ 	.word	0x00000020


	//----- nvinfo : EIATTR_FRAME_SIZE
	.align		4
.L_1:
        /*000c*/ 	.byte	0x04, 0x11
        /*000e*/ 	.short	(.L_3 - .L_2)
	.align		4
.L_2:
        /*0010*/ 	.word	index@(_Z16matrixMultKernelPfS_S_i)
        /*0014*/ 	.word	0x00000000


	//----- nvinfo : EIATTR_MIN_STACK_SIZE
	.align		4
.L_3:
        /*0018*/ 	.byte	0x04, 0x12
        /*001a*/ 	.short	(.L_5 - .L_4)
	.align		4
.L_4:
        /*001c*/ 	.word	index@(_Z16matrixMultKernelPfS_S_i)
        /*0020*/ 	.word	0x00000000
.L_5:


//--------------------- .nv.compat                --------------------------
	.section	.nv.compat,"",@"SHT_CUDA_COMPAT_INFO"
	.align	4
        /*0000*/ 	.byte	0x02, 0x09, 0x00, 0x00, 0x02, 0x02, 0x01, 0x00, 0x02, 0x05, 0x05, 0x00, 0x03, 0x07, 0x01, 0x01
        /*0010*/ 	.byte	0x02, 0x03, 0x00, 0x00, 0x02, 0x06, 0x01, 0x00, 0x04, 0x0b, 0x08, 0x00, 0x09, 0x00, 0x00, 0x00
        /*0020*/ 	.byte	0x00, 0x00, 0x00, 0x00


//--------------------- .nv.info._Z16matrixMultKernelPfS_S_i --------------------------
	.section	.nv.info._Z16matrixMultKernelPfS_S_i,"",@"SHT_CUDA_INFO"
	.sectionflags	@""
	.align	4


	//----- nvinfo : EIATTR_CUDA_API_VERSION
	.align		4
        /*0000*/ 	.byte	0x04, 0x37
        /*0002*/ 	.short	(.L_7 - .L_6)
.L_6:
        /*0004*/ 	.word	0x00000082


	//----- nvinfo : EIATTR_KPARAM_INFO
	.align		4
.L_7:
        /*0008*/ 	.byte	0x04, 0x17
        /*000a*/ 	.short	(.L_9 - .L_8)
.L_8:
        /*000c*/ 	.word	0x00000000
        /*0010*/ 	.short	0x0003
        /*0012*/ 	.short	0x0018
        /*0014*/ 	.byte	0x00, 0xf0, 0x11, 0x00


	//----- nvinfo : EIATTR_KPARAM_INFO
	.align		4
.L_9:
        /*0018*/ 	.byte	0x04, 0x17
        /*001a*/ 	.short	(.L_11 - .L_10)
.L_10:
        /*001c*/ 	.word	0x00000000
        /*0020*/ 	.short	0x0002
        /*0022*/ 	.short	0x0010
        /*0024*/ 	.byte	0x00, 0xf5, 0x21, 0x00


	//----- nvinfo : EIATTR_KPARAM_INFO
	.align		4
.L_11:
        /*0028*/ 	.byte	0x04, 0x17
        /*002a*/ 	.short	(.L_13 - .L_12)
.L_12:
        /*002c*/ 	.word	0x00000000
        /*0030*/ 	.short	0x0001
        /*0032*/ 	.short	0x0008
        /*0034*/ 	.byte	0x00, 0xf5, 0x21, 0x00


	//----- nvinfo : EIATTR_KPARAM_INFO
	.align		4
.L_13:
        /*0038*/ 	.byte	0x04, 0x17
        /*003a*/ 	.short	(.L_15 - .L_14)
.L_14:
        /*003c*/ 	.word	0x00000000
        /*0040*/ 	.short	0x0000
        /*0042*/ 	.short	0x0000
        /*0044*/ 	.byte	0x00, 0xf5, 0x21, 0x00


	//----- nvinfo : EIATTR_SPARSE_MMA_MASK
	.align		4
.L_15:
        /*0048*/ 	.byte	0x03, 0x50
        /*004a*/ 	.short	0x0000


	//----- nvinfo : EIATTR_MAXREG_COUNT
	.align		4
        /*004c*/ 	.byte	0x03, 0x1b
        /*004e*/ 	.short	0x00ff


	//----- nvinfo : EIATTR_NUM_BARRIERS
	.align		4
        /*0050*/ 	.byte	0x02, 0x4c
        /*0052*/ 	.byte	0x01
	.zero		1


	//----- nvinfo : EIATTR_MERCURY_ISA_VERSION
	.align		4
        /*0054*/ 	.byte	0x03, 0x5f
        /*0056*/ 	.short	0x0101


	//----- nvinfo : EIATTR_VRC_CTA_INIT_COUNT
	.align		4
        /*0058*/ 	.byte	0x02, 0x4a
	.zero		1
	.zero		1


	//----- nvinfo : EIATTR_EXIT_INSTR_OFFSETS
	.align		4
        /*005c*/ 	.byte	0x04, 0x1c
        /*005e*/ 	.short	(.L_17 - .L_16)


	//   ....[0]....
.L_16:
        /*0060*/ 	.word	0x00000c50


	//----- nvinfo : EIATTR_CBANK_PARAM_SIZE
	.align		4
.L_17:
        /*0064*/ 	.byte	0x03, 0x19
        /*0066*/ 	.short	0x001c


	//----- nvinfo : EIATTR_PARAM_CBANK
	.align		4
        /*0068*/ 	.byte	0x04, 0x0a
        /*006a*/ 	.short	(.L_19 - .L_18)
	.align		4
.L_18:
        /*006c*/ 	.word	index@(.nv.constant0._Z16matrixMultKernelPfS_S_i)
        /*0070*/ 	.short	0x0380
        /*0072*/ 	.short	0x001c


	//----- nvinfo : EIATTR_SW_WAR
	.align		4
.L_19:
        /*0074*/ 	.byte	0x04, 0x36
        /*0076*/ 	.short	(.L_21 - .L_20)
.L_20:
        /*0078*/ 	.word	0x00000008
.L_21:


//--------------------- .nv.callgraph             --------------------------
	.section	.nv.callgraph,"",@"SHT_CUDA_CALLGRAPH"
	.align	4
	.sectionentsize	8
	.align		4
        /*0000*/ 	.word	0x00000000
	.align		4
        /*0004*/ 	.word	0xffffffff
	.align		4
        /*0008*/ 	.word	0x00000000
	.align		4
        /*000c*/ 	.word	0xfffffffe
	.align		4
        /*0010*/ 	.word	0x00000000
	.align		4
        /*0014*/ 	.word	0xfffffffd
	.align		4
        /*0018*/ 	.word	0x00000000
	.align		4
        /*001c*/ 	.word	0xfffffffc


//--------------------- .text._Z16matrixMultKernelPfS_S_i --------------------------
	.section	.text._Z16matrixMultKernelPfS_S_i,"ax",@progbits
	.align	128
        .global         _Z16matrixMultKernelPfS_S_i
        .type           _Z16matrixMultKernelPfS_S_i,@function
        .size           _Z16matrixMultKernelPfS_S_i,(.L_x_6 - _Z16matrixMultKernelPfS_S_i)
        .other          _Z16matrixMultKernelPfS_S_i,@"STO_CUDA_ENTRY STV_DEFAULT"
_Z16matrixMultKernelPfS_S_i:
.text._Z16matrixMultKernelPfS_S_i:
[----:B------:R-:W-:Y:S08]  /*0000*/  LDC R1, c[0x0][0x37c] ;  /* 0x0000df00ff017b82 */ /* 0x000ff00000000800 */
[----:B------:R-:W0:Y:S01]  /*0010*/  LDC R3, c[0x0][0x398] ;  /* 0x0000e600ff037b82 */ /* 0x000e220000000800 */
[----:B------:R-:W1:Y:S01]  /*0020*/  S2R R5, SR_CTAID.Y ;  /* 0x0000000000057919 */ /* 0x000e620000002600 */
[----:B------:R-:W2:Y:S01]  /*0030*/  LDCU.64 UR4, c[0x0][0x358] ;  /* 0x00006b00ff0477ac */ /* 0x000ea20008000a00 */
[----:B------:R-:W-:Y:S01]  /*0040*/  HFMA2 R27, -RZ, RZ, 0, 0 ;  /* 0x00000000ff1b7431 */ /* 0x000fe200000001ff */
[----:B------:R-:W1:Y:S01]  /*0050*/  S2R R0, SR_TID.Y ;  /* 0x0000000000007919 */ /* 0x000e620000002200 */
[----:B------:R-:W3:Y:S01]  /*0060*/  S2R R22, SR_CTAID.X ;  /* 0x0000000000167919 */ /* 0x000ee20000002500 */
[----:B------:R-:W3:Y:S01]  /*0070*/  S2R R10, SR_TID.X ;  /* 0x00000000000a7919 */ /* 0x000ee20000002100 */
[----:B0-----:R-:W-:-:S02]  /*0080*/  ISETP.GE.AND P0, PT, R3, 0x2, PT ;  /* 0x000000020300780c */ /* 0x001fc40003f06270 */
[----:B-1----:R-:W-:Y:S02]  /*0090*/  LEA R2, R5, R0, 0x1 ;  /* 0x0000000005027211 */ /* 0x002fe400078e08ff */
[----:B---3--:R-:W-:-:S09]  /*00a0*/  LEA R4, R22, R10, 0x1 ;  /* 0x0000000a16047211 */ /* 0x008fd200078e08ff */
[----:B--2---:R-:W-:Y:S05]  /*00b0*/  @!P0 BRA `(.L_x_0) ;  /* 0x0000000800d48947 */ /* 0x004fea0003800000 */
[----:B------:R-:W0:Y:S01]  /*00c0*/  S2R R9, SR_CgaCtaId ;  /* 0x0000000000097919 */ /* 0x000e220000008800 */
[----:B------:R-:W-:Y:S02]  /*00d0*/  LEA.HI R5, R3, R3, RZ, 0x1 ;  /* 0x0000000303057211 */ /* 0x000fe400078f08ff */
[----:B------:R-:W-:Y:S02]  /*00e0*/  MOV R6, 0x400 ;  /* 0x0000040000067802 */ /* 0x000fe40000000f00 */
[----:B------:R-:W-:Y:S02]  /*00f0*/  SHF.R.S32.HI R5, RZ, 0x1, R5 ;  /* 0x00000001ff057819 */ /* 0x000fe40000011405 */
[----:B------:R-:W-:Y:S02]  /*0100*/  IADD3 R8, PT, PT, R6, 0x18, RZ ;  /* 0x0000001806087810 */ /* 0x000fe40007ffe0ff */
[----:B------:R-:W-:Y:S02]  /*0110*/  IADD3 R11, PT, PT, R5, -0x1, RZ ;  /* 0xffffffff050b7810 */ /* 0x000fe40007ffe0ff */
[----:B------:R-:W-:-:S02]  /*0120*/  MOV R27, RZ ;  /* 0x000000ff001b7202 */ /* 0x000fc40000000f00 */
[----:B------:R-:W-:Y:S01]  /*0130*/  ISETP.GE.U32.AND P1, PT, R11, 0x3, PT ;  /* 0x000000030b00780c */ /* 0x000fe20003f26070 */
[----:B------:R-:W-:Y:S01]  /*0140*/  IMAD.MOV.U32 R11, RZ, RZ, RZ ;  /* 0x000000ffff0b7224 */ /* 0x000fe200078e00ff */
[C---:B0-----:R-:W-:Y:S02]  /*0150*/  LEA R7, R9.reuse, R6, 0x18 ;  /* 0x0000000609077211 */ /* 0x041fe400078ec0ff */
[----:B------:R-:W-:Y:S01]  /*0160*/  LEA R9, R9, R8, 0x18 ;  /* 0x0000000809097211 */ /* 0x000fe200078ec0ff */
[----:B------:R-:W-:Y:S01]  /*0170*/  IMAD R8, R2, R3, R10 ;  /* 0x0000000302087224 */ /* 0x000fe200078e020a */
[----:B------:R-:W-:Y:S01]  /*0180*/  LOP3.LUT R6, R5, 0x3, RZ, 0xc0, !PT ;  /* 0x0000000305067812 */ /* 0x000fe200078ec0ff */
[----:B------:R-:W-:Y:S01]  /*0190*/  IMAD R7, R0, 0xc, R7 ;  /* 0x0000000c00077824 */ /* 0x000fe200078e0207 */
[----:B------:R-:W-:Y:S02]  /*01a0*/  LEA R9, R10, R9, 0x2 ;  /* 0x000000090a097211 */ /* 0x000fe400078e10ff */
[----:B------:R-:W-:-:S02]  /*01b0*/  ISETP.NE.AND P0, PT, R6, RZ, PT ;  /* 0x000000ff0600720c */ /* 0x000fc40003f05270 */
[----:B------:R-:W-:Y:S01]  /*01c0*/  LEA R20, R10, R7, 0x2 ;  /* 0x000000070a147211 */ /* 0x000fe200078e10ff */
[----:B------:R-:W-:Y:S01]  /*01d0*/  IMAD R21, R0, 0xc, R9 ;  /* 0x0000000c00157824 */ /* 0x000fe200078e0209 */
[----:B------:R-:W-:Y:S09]  /*01e0*/  @!P1 BRA `(.L_x_1) ;  /* 0x0000000400709947 */ /* 0x000ff20003800000 */
[C---:B------:R-:W-:Y:S01]  /*01f0*/  IADD3 R11, PT, PT, R0.reuse, 0x6, RZ ;  /* 0x00000006000b7810 */ /* 0x040fe20007ffe0ff */
[CCC-:B------:R-:W-:Y:S01]  /*0200*/  IMAD R15, R0.reuse, R3.reuse, R10.reuse ;  /* 0x00000003000f7224 */ /* 0x1c0fe200078e020a */
[C---:B------:R-:W-:Y:S02]  /*0210*/  IADD3 R12, PT, PT, R0.reuse, 0x4, RZ ;  /* 0x00000004000c7810 */ /* 0x040fe40007ffe0ff */
[----:B------:R-:W-:Y:S01]  /*0220*/  IADD3 R13, PT, PT, R0, 0x2, RZ ;  /* 0x00000002000d7810 */ /* 0x000fe20007ffe0ff */
[-CC-:B------:R-:W-:Y:S01]  /*0230*/  IMAD R25, R11, R3.reuse, R10.reuse ;  /* 0x000000030b197224 */ /* 0x180fe200078e020a */
[----:B------:R-:W-:Y:S01]  /*0240*/  LOP3.LUT R11, R5, 0x3ffffffc, RZ, 0xc0, !PT ;  /* 0x3ffffffc050b7812 */ /* 0x000fe200078ec0ff */
[-CC-:B------:R-:W-:Y:S01]  /*0250*/  IMAD R23, R12, R3.reuse, R10.reuse ;  /* 0x000000030c177224 */ /* 0x180fe200078e020a */
[----:B------:R-:W-:Y:S01]  /*0260*/  MOV R27, RZ ;  /* 0x000000ff001b7202 */ /* 0x000fe20000000f00 */
[----:B------:R-:W-:Y:S01]  /*0270*/  IMAD R13, R13, R3, R10 ;  /* 0x000000030d0d7224 */ /* 0x000fe200078e020a */
[C---:B------:R-:W-:Y:S01]  /*0280*/  LEA R25, R22.reuse, R25, 0x1 ;  /* 0x0000001916197211 */ /* 0x040fe200078e08ff */
[C---:B------:R-:W-:Y:S01]  /*0290*/  IMAD R26, R22.reuse, 0x2, R15 ;  /* 0x00000002161a7824 */ /* 0x040fe200078e020f */
[C---:B------:R-:W-:Y:S01]  /*02a0*/  LEA R23, R22.reuse, R23, 0x1 ;  /* 0x0000001716177211 */ /* 0x040fe200078e08ff */
[----:B------:R-:W-:Y:S01]  /*02b0*/  IMAD.MOV R24, RZ, RZ, -R11 ;  /* 0x000000ffff187224 */ /* 0x000fe200078e0a0b */
[----:B------:R-:W-:-:S02]  /*02c0*/  LEA R22, R22, R13, 0x1 ;  /* 0x0000000d16167211 */ /* 0x000fc400078e08ff */
[----:B------:R-:W-:-:S07]  /*02d0*/  MOV R10, R8 ;  /* 0x00000008000a7202 */ /* 0x000fce0000000f00 */
.L_x_2:
[----:B------:R-:W0:Y:S08]  /*02e0*/  LDC.64 R14, c[0x0][0x380] ;  /* 0x0000e000ff0e7b82 */ /* 0x000e300000000a00 */
[----:B------:R-:W1:Y:S01]  /*02f0*/  LDC.64 R12, c[0x0][0x388] ;  /* 0x0000e200ff0c7b82 */ /* 0x000e620000000a00 */
[----:B0-----:R-:W-:-:S06]  /*0300*/  IMAD.WIDE.U32 R18, R10, 0x4, R14 ;  /* 0x000000040a127825 */ /* 0x001fcc00078e000e */
[----:B------:R-:W2:Y:S01]  /*0310*/  LDG.E R18, desc[UR4][R18.64] ;  /* 0x0000000412127981 */ /* 0x000ea2000c1e1900 */
[----:B-1----:R-:W-:-:S06]  /*0320*/  IMAD.WIDE.U32 R16, R26, 0x4, R12 ;  /* 0x000000041a107825 */ /* 0x002fcc00078e000c */
[----:B------:R-:W3:Y:S01]  /*0330*/  LDG.E R16, desc[UR4][R16.64] ;  /* 0x0000000410107981 */ /* 0x000ee2000c1e1900 */
[----:B--2---:R-:W0:Y:S08]  /*0340*/  F2I.TRUNC.NTZ R29, R18 ;  /* 0x00000012001d7305 */ /* 0x004e30000020f100 */
[----:B---3--:R-:W1:Y:S01]  /*0350*/  F2I.TRUNC.NTZ R28, R16 ;  /* 0x00000010001c7305 */ /* 0x008e62000020f100 */
[----:B0-----:R-:W-:Y:S04]  /*0360*/  STS [R20], R29 ;  /* 0x0000001d14007388 */ /* 0x001fe80000000800 */
[----:B-1----:R-:W-:Y:S01]  /*0370*/  STS [R21], R28 ;  /* 0x0000001c15007388 */ /* 0x002fe20000000800 */
[----:B------:R-:W-:Y:S06]  /*0380*/  BAR.SYNC.DEFER_BLOCKING 0x0 ;  /* 0x0000000000007b1d */ /* 0x000fec0000010000 */
[----:B------:R-:W-:Y:S04]  /*0390*/  LDS R17, [R7] ;  /* 0x0000000007117984 */ /* 0x000fe80000000800 */
[----:B------:R-:W0:Y:S04]  /*03a0*/  LDS R28, [R9] ;  /* 0x00000000091c7984 */ /* 0x000e280000000800 */
[----:B------:R-:W-:Y:S04]  /*03b0*/  LDS R19, [R7+0x4] ;  /* 0x0000040007137984 */ /* 0x000fe80000000800 */
[----:B------:R-:W1:Y:S01]  /*03c0*/  LDS R18, [R9+0xc] ;  /* 0x00000c0009127984 */ /* 0x000e620000000800 */
[----:B0-----:R-:W-:Y:S01]  /*03d0*/  IMAD R27, R17, R28, R27 ;  /* 0x0000001c111b7224 */ /* 0x001fe200078e021b */
[----:B------:R-:W-:-:S03]  /*03e0*/  IADD3 R17, PT, PT, R10, 0x2, RZ ;  /* 0x000000020a117810 */ /* 0x000fc60007ffe0ff */
[----:B-1----:R-:W-:Y:S02]  /*03f0*/  IMAD R27, R19, R18, R27 ;  /* 0x00000012131b7224 */ /* 0x002fe400078e021b */
[----:B------:R-:W-:Y:S01]  /*0400*/  IMAD.WIDE.U32 R18, R17, 0x4, R14 ;  /* 0x0000000411127825 */ /* 0x000fe200078e000e */
[----:B------:R-:W-:Y:S03]  /*0410*/  BAR.SYNC.DEFER_BLOCKING 0x0 ;  /* 0x0000000000007b1d */ /* 0x000fe60000010000 */
[----:B------:R-:W-:-:S03]  /*0420*/  IMAD.WIDE.U32 R16, R22, 0x4, R12 ;  /* 0x0000000416107825 */ /* 0x000fc600078e000c */
[----:B------:R-:W2:Y:S04]  /*0430*/  LDG.E R18, desc[UR4][R18.64] ;  /* 0x0000000412127981 */ /* 0x000ea8000c1e1900 */
        /* <DEDUP_REMOVED lines=11> */
[----:B------:R-:W-:-:S05]  /*04f0*/  IADD3 R17, PT, PT, R10, 0x4, RZ ;  /* 0x000000040a117810 */ /* 0x000fca0007ffe0ff */
[----:B------:R-:W-:Y:S01]  /*0500*/  IMAD.WIDE.U32 R16, R17, 0x4, R14 ;  /* 0x0000000411107825 */ /* 0x000fe200078e000e */
[----:B------:R-:W-:Y:S03]  /*0510*/  BAR.SYNC.DEFER_BLOCKING 0x0 ;  /* 0x0000000000007b1d */ /* 0x000fe60000010000 */
[----:B-1----:R-:W-:Y:S02]  /*0520*/  IMAD R27, R19, R18, R27 ;  /* 0x00000012131b7224 */ /* 0x002fe400078e021b */
[--C-:B------:R-:W-:Y:S01]  /*0530*/  IMAD.WIDE.U32 R18, R23, 0x4, R12.reuse ;  /* 0x0000000417127825 */ /* 0x100fe200078e000c */
[----:B------:R-:W2:Y:S05]  /*0540*/  LDG.E R16, desc[UR4][R16.64] ;  /* 0x0000000410107981 */ /* 0x000eaa000c1e1900 */
[----:B------:R0:W3:Y:S01]  /*0550*/  LDG.E R18, desc[UR4][R18.64] ;  /* 0x0000000412127981 */ /* 0x0000e2000c1e1900 */
[----:B------:R-:W-:Y:S01]  /*0560*/  IMAD.WIDE.U32 R12, R25, 0x4, R12 ;  /* 0x00000004190c7825 */ /* 0x000fe200078e000c */
[----:B0-----:R-:W-:-:S05]  /*0570*/  IADD3 R19, PT, PT, R10, 0x6, RZ ;  /* 0x000000060a137810 */ /* 0x001fca0007ffe0ff */
[----:B------:R-:W-:Y:S01]  /*0580*/  IMAD.WIDE.U32 R14, R19, 0x4, R14 ;  /* 0x00000004130e7825 */ /* 0x000fe200078e000e */
[----:B--2---:R-:W0:Y:S08]  /*0590*/  F2I.TRUNC.NTZ R29, R16 ;  /* 0x00000010001d7305 */ /* 0x004e30000020f100 */
[----:B---3--:R-:W1:Y:S01]  /*05a0*/  F2I.TRUNC.NTZ R28, R18 ;  /* 0x00000012001c7305 */ /* 0x008e62000020f100 */
[----:B0-----:R-:W-:Y:S04]  /*05b0*/  STS [R20], R29 ;  /* 0x0000001d14007388 */ /* 0x001fe80000000800 */
[----:B-1----:R-:W-:Y:S01]  /*05c0*/  STS [R21], R28 ;  /* 0x0000001c15007388 */ /* 0x002fe20000000800 */
[----:B------:R-:W-:Y:S06]  /*05d0*/  BAR.SYNC.DEFER_BLOCKING 0x0 ;  /* 0x0000000000007b1d */ /* 0x000fec0000010000 */
[----:B------:R-:W-:Y:S04]  /*05e0*/  LDS R17, [R7] ;  /* 0x0000000007117984 */ /* 0x000fe80000000800 */
[----:B------:R-:W0:Y:S04]  /*05f0*/  LDS R28, [R9] ;  /* 0x00000000091c7984 */ /* 0x000e280000000800 */
[----:B------:R-:W-:Y:S01]  /*0600*/  LDS R16, [R9+0xc] ;  /* 0x00000c0009107984 */ /* 0x000fe20000000800 */
[----:B0-----:R-:W-:-:S03]  /*0610*/  IMAD R27, R17, R28, R27 ;  /* 0x0000001c111b7224 */ /* 0x001fc600078e021b */
[----:B------:R-:W0:Y:S01]  /*0620*/  LDS R17, [R7+0x4] ;  /* 0x0000040007117984 */ /* 0x000e220000000800 */
[----:B------:R-:W-:Y:S06]  /*0630*/  BAR.SYNC.DEFER_BLOCKING 0x0 ;  /* 0x0000000000007b1d */ /* 0x000fec0000010000 */
[----:B------:R-:W2:Y:S04]  /*0640*/  LDG.E R14, desc[UR4][R14.64] ;  /* 0x000000040e0e7981 */ /* 0x000ea8000c1e1900 */
[----:B------:R-:W3:Y:S01]  /*0650*/  LDG.E R12, desc[UR4][R12.64] ;  /* 0x000000040c0c7981 */ /* 0x000ee2000c1e1900 */
[----:B------:R-:W-:Y:S01]  /*0660*/  IADD3 R24, PT, PT, R24, 0x4, RZ ;  /* 0x0000000418187810 */ /* 0x000fe20007ffe0ff */
[----:B------:R-:W-:Y:S01]  /*0670*/  IMAD R26, R3, 0x8, R26 ;  /* 0x00000008031a7824 */ /* 0x000fe200078e021a */
[----:B------:R-:W-:-:S02]  /*0680*/  IADD3 R10, PT, PT, R10, 0x8, RZ ;  /* 0x000000080a0a7810 */ /* 0x000fc40007ffe0ff */
[----:B------:R-:W-:Y:S02]  /*0690*/  ISETP.NE.AND P1, PT, R24, RZ, PT ;  /* 0x000000ff1800720c */ /* 0x000fe40003f25270 */
[----:B------:R-:W-:Y:S01]  /*06a0*/  LEA R22, R3, R22, 0x3 ;  /* 0x0000001603167211 */ /* 0x000fe200078e18ff */
[----:B0-----:R-:W-:Y:S01]  /*06b0*/  IMAD R16, R17, R16, R27 ;  /* 0x0000001011107224 */ /* 0x001fe200078e021b */
[C---:B------:R-:W-:Y:S02]  /*06c0*/  LEA R25, R3.reuse, R25, 0x3 ;  /* 0x0000001903197211 */ /* 0x040fe400078e18ff */
[----:B------:R-:W-:Y:S01]  /*06d0*/  LEA R23, R3, R23, 0x3 ;  /* 0x0000001703177211 */ /* 0x000fe200078e18ff */
        /* <DEDUP_REMOVED lines=9> */
[----:B0-----:R-:W-:-:S04]  /*0770*/  IMAD R16, R29, R28, R16 ;  /* 0x0000001c1d107224 */ /* 0x001fc800078e0210 */
[----:B-1----:R-:W-:Y:S01]  /*0780*/  IMAD R27, R13, R15, R16 ;  /* 0x0000000f0d1b7224 */ /* 0x002fe200078e0210 */
[----:B------:R-:W-:Y:S06]  /*0790*/  BAR.SYNC.DEFER_BLOCKING 0x0 ;  /* 0x0000000000007b1d */ /* 0x000fec0000010000 */
[----:B------:R-:W-:Y:S05]  /*07a0*/  @P1 BRA `(.L_x_2) ;  /* 0xfffffff800cc1947 */ /* 0x000fea000383ffff */
.L_x_1:
[----:B------:R-:W-:Y:S05]  /*07b0*/  @!P0 BRA `(.L_x_3) ;  /* 0x0000000400108947 */ /* 0x000fea0003800000 */
[----:B------:R-:W-:Y:S02]  /*07c0*/  ISETP.NE.AND P0, PT, R6, 0x1, PT ;  /* 0x000000010600780c */ /* 0x000fe40003f05270 */
[----:B------:R-:W-:-:S04]  /*07d0*/  LOP3.LUT R5, R5, 0x1, RZ, 0xc0, !PT ;  /* 0x0000000105057812 */ /* 0x000fc800078ec0ff */
[----:B------:R-:W-:-:S07]  /*07e0*/  ISETP.NE.U32.AND P1, PT, R5, 0x1, PT ;  /* 0x000000010500780c */ /* 0x000fce0003f25070 */
[----:B------:R-:W-:Y:S06]  /*07f0*/  @!P0 BRA `(.L_x_4) ;  /* 0x0000000000a88947 */ /* 0x000fec0003800000 */
[----:B------:R-:W0:Y:S01]  /*0800*/  LDC.64 R12, c[0x0][0x380] ;  /* 0x0000e000ff0c7b82 */ /* 0x000e220000000a00 */
[C---:B------:R-:W-:Y:S02]  /*0810*/  LEA R6, R11.reuse, R0, 0x1 ;  /* 0x000000000b067211 */ /* 0x040fe400078e08ff */
[----:B------:R-:W-:-:S03]  /*0820*/  LEA R5, R11, R8, 0x1 ;  /* 0x000000080b057211 */ /* 0x000fc600078e08ff */
[----:B------:R-:W-:Y:S02]  /*0830*/  IMAD R17, R6, R3, R4 ;  /* 0x0000000306117224 */ /* 0x000fe400078e0204 */
[----:B------:R-:W1:Y:S01]  /*0840*/  LDC.64 R14, c[0x0][0x388] ;  /* 0x0000e200ff0e7b82 */ /* 0x000e620000000a00 */
[----:B0-----:R-:W-:-:S06]  /*0850*/  IMAD.WIDE.U32 R18, R5, 0x4, R12 ;  /* 0x0000000405127825 */ /* 0x001fcc00078e000c */
[----:B------:R-:W2:Y:S01]  /*0860*/  LDG.E R18, desc[UR4][R18.64] ;  /* 0x0000000412127981 */ /* 0x000ea2000c1e1900 */
[----:B-1----:R-:W-:-:S06]  /*0870*/  IMAD.WIDE.U32 R16, R17, 0x4, R14 ;  /* 0x0000000411107825 */ /* 0x002fcc00078e000e */
[----:B------:R-:W3:Y:S01]  /*0880*/  LDG.E R16, desc[UR4][R16.64] ;  /* 0x0000000410107981 */ /* 0x000ee2000c1e1900 */
[----:B------:R-:W-:Y:S01]  /*0890*/  VIADD R6, R6, 0x2 ;  /* 0x0000000206067836 */ /* 0x000fe20000000000 */
[----:B------:R-:W-:-:S03]  /*08a0*/  IADD3 R5, PT, PT, R5, 0x2, RZ ;  /* 0x0000000205057810 */ /* 0x000fc60007ffe0ff */
[----:B------:R-:W-:Y:S02]  /*08b0*/  IMAD R25, R6, R3, R4 ;  /* 0x0000000306197224 */ /* 0x000fe400078e0204 */
[----:B------:R-:W-:-:S04]  /*08c0*/  IMAD.WIDE.U32 R12, R5, 0x4, R12 ;  /* 0x00000004050c7825 */ /* 0x000fc800078e000c */
        /* <DEDUP_REMOVED lines=10> */
[----:B------:R-:W-:Y:S06]  /*0970*/  BAR.SYNC.DEFER_BLOCKING 0x0 ;  /* 0x0000000000007b1d */ /* 0x000fec0000010000 */
[----:B------:R-:W2:Y:S04]  /*0980*/  LDG.E R12, desc[UR4][R12.64] ;  /* 0x000000040c0c7981 */ /* 0x000ea8000c1e1900 */
[----:B------:R-:W3:Y:S01]  /*0990*/  LDG.E R14, desc[UR4][R14.64] ;  /* 0x000000040e0e7981 */ /* 0x000ee2000c1e1900 */
[----:B0-----:R-:W-:Y:S01]  /*09a0*/  IMAD R5, R6, R5, R27 ;  /* 0x0000000506057224 */ /* 0x001fe200078e021b */
[----:B------:R-:W-:-:S03]  /*09b0*/  LEA R11, R11, -R11, 0x1 ;  /* 0x8000000b0b0b7211 */ /* 0x000fc600078e08ff */
[----:B-1----:R-:W-:Y:S01]  /*09c0*/  IMAD R5, R16, R17, R5 ;  /* 0x0000001110057224 */ /* 0x002fe200078e0205 */
[----:B------:R-:W-:Y:S01]  /*09d0*/  IADD3 R11, PT, PT, R11, 0x2, RZ ;  /* 0x000000020b0b7810 */ /* 0x000fe20007ffe0ff */
        /* <DEDUP_REMOVED lines=12> */
.L_x_4:
[----:B------:R-:W-:Y:S05]  /*0aa0*/  @P1 BRA `(.L_x_3) ;  /* 0x0000000000541947 */ /* 0x000fea0003800000 */
        /* <DEDUP_REMOVED lines=21> */
.L_x_3:
[----:B------:R-:W-:-:S07]  /*0c00*/  I2FP.F32.S32 R27, R27 ;  /* 0x0000001b001b7245 */ /* 0x000fce0000201400 */
.L_x_0:
[----:B------:R-:W0:Y:S01]  /*0c10*/  LDC.64 R6, c[0x0][0x390] ;  /* 0x0000e400ff067b82 */ /* 0x000e220000000a00 */
[----:B------:R-:W-:-:S04]  /*0c20*/  IMAD R3, R2, R3, R4 ;  /* 0x0000000302037224 */ /* 0x000fc800078e0204 */
[----:B0-----:R-:W-:-:S05]  /*0c30*/  IMAD.WIDE R2, R3, 0x4, R6 ;  /* 0x0000000403027825 */ /* 0x001fca00078e0206 */
[----:B------:R-:W-:Y:S01]  /*0c40*/  STG.E desc[UR4][R2.64], R27 ;  /* 0x0000001b02007986 */ /* 0x000fe2000c101904 */
[----:B------:R-:W-:Y:S05]  /*0c50*/  EXIT ;  /* 0x000000000000794d */ /* 0x000fea0003800000 */
.L_x_5:
[----:B------:R-:W-:-:S00]  /*0c60*/  BRA `(.L_x_5) ;  /* 0xfffffffc00fc7947 */ /* 0x000fc0000383ffff */
[----:B------:R-:W-:-:S00]  /*0c70*/  NOP ;  /* 0x0000000000007918 */ /* 0x000fc00000000000 */
        /* <DEDUP_REMOVED lines=8> */
.L_x_6:


//--------------------- .nv.shared._Z16matrixMultKernelPfS_S_i --------------------------
	.section	.nv.shared._Z16matrixMultKernelPfS_S_i,"aw",@nobits
	.sectionflags	@""
	.align	4
.nv.shared._Z16matrixMultKernelPfS_S_i:
	.zero		1072


//--------------------- .nv.shared.reserved.0     --------------------------
	.section	.nv.shared.reserved.0,"aw",@nobits
	.weak		__nv_reservedSMEM_offset_0_alias
	.size		__nv_reservedSMEM_offset_0_alias, 0, 64
	.other		__nv_reservedSMEM_offset_0_alias,@"STO_CUDA_RESERVED_SHARED STV_DEFAULT"
__nv_reservedSMEM_offset_0_alias:
	.zero		0
	.zero		64


//--------------------- .nv.constant0._Z16matrixMultKernelPfS_S_i --------------------------
	.section	.nv.constant0._Z16matrixMultKernelPfS_S_i,"a",@progbits
	.sectionflags	@""
	.align	4
.nv.constant0._Z16matrixMultKernelPfS_S_i:
	.zero		924


//--------------------- SYMBOLS --------------------------

	.type		.nv.reservedSmem.offset0,@object
	.size		.nv.reservedSmem.offset0,0x4
	.type		.nv.reservedSmem.cap,@object
	.size		.nv.reservedSmem.cap,0x4
